//
// Generated by NVIDIA NVVM Compiler
//
// Compiler Build ID: CL-36424714
// Cuda compilation tools, release 13.0, V13.0.88
// Based on NVVM 20.0.0
//

.version 9.0
.target sm_100
.address_size 64

	// .globl	_Z3addiPfS_PiS0_

.visible .entry _Z3addiPfS_PiS0_(
	.param .u32 _Z3addiPfS_PiS0__param_0,
	.param .u64 .ptr .align 1 _Z3addiPfS_PiS0__param_1,
	.param .u64 .ptr .align 1 _Z3addiPfS_PiS0__param_2,
	.param .u64 .ptr .align 1 _Z3addiPfS_PiS0__param_3,
	.param .u64 .ptr .align 1 _Z3addiPfS_PiS0__param_4
)
{
	.reg .pred 	%p<7>;
	.reg .b32 	%r<27>;
	.reg .b32 	%f<16>;
	.reg .b64 	%rd<28>;

	ld.param.u32 	%r11, [_Z3addiPfS_PiS0__param_0];
	ld.param.u64 	%rd7, [_Z3addiPfS_PiS0__param_1];
	ld.param.u64 	%rd8, [_Z3addiPfS_PiS0__param_2];
	ld.param.u64 	%rd9, [_Z3addiPfS_PiS0__param_3];
	ld.param.u64 	%rd10, [_Z3addiPfS_PiS0__param_4];
	cvta.to.global.u64 	%rd1, %rd8;
	cvta.to.global.u64 	%rd2, %rd7;
	cvta.to.global.u64 	%rd11, %rd10;
	cvta.to.global.u64 	%rd12, %rd9;
	mov.u32 	%r26, %tid.x;
	mov.u32 	%r2, %ntid.x;
	st.global.u32 	[%rd12], %r26;
	st.global.u32 	[%rd11], %r2;
	setp.ge.s32 	%p1, %r26, %r11;
	@%p1 bra 	$L__BB0_6;
	add.s32 	%r12, %r26, %r2;
	max.u32 	%r13, %r11, %r12;
	setp.lt.u32 	%p2, %r12, %r11;
	selp.u32 	%r14, 1, 0, %p2;
	add.s32 	%r15, %r12, %r14;
	sub.s32 	%r16, %r13, %r15;
	div.u32 	%r17, %r16, %r2;
	add.s32 	%r3, %r17, %r14;
	and.b32  	%r18, %r3, 3;
	setp.eq.s32 	%p3, %r18, 3;
	@%p3 bra 	$L__BB0_4;
	add.s32 	%r19, %r3, 1;
	and.b32  	%r20, %r19, 3;
	mul.wide.u32 	%rd27, %r26, 4;
	mul.wide.u32 	%rd4, %r2, 4;
	neg.s32 	%r24, %r20;
	mad.lo.s32 	%r26, %r2, %r20, %r26;
$L__BB0_3:
	.pragma "nounroll";
	add.s64 	%rd13, %rd2, %rd27;
	ld.global.f32 	%f1, [%rd13];
	add.s64 	%rd14, %rd1, %rd27;
	ld.global.f32 	%f2, [%rd14];
	add.f32 	%f3, %f1, %f2;
	st.global.f32 	[%rd14], %f3;
	add.s64 	%rd27, %rd27, %rd4;
	add.s32 	%r24, %r24, 1;
	setp.ne.s32 	%p4, %r24, 0;
	@%p4 bra 	$L__BB0_3;
$L__BB0_4:
	setp.lt.u32 	%p5, %r3, 3;
	@%p5 bra 	$L__BB0_6;
$L__BB0_5:
	mul.wide.u32 	%rd15, %r26, 4;
	add.s64 	%rd16, %rd2, %rd15;
	ld.global.f32 	%f4, [%rd16];
	add.s64 	%rd17, %rd1, %rd15;
	ld.global.f32 	%f5, [%rd17];
	add.f32 	%f6, %f4, %f5;
	st.global.f32 	[%rd17], %f6;
	add.s32 	%r21, %r26, %r2;
	mul.wide.u32 	%rd18, %r21, 4;
	add.s64 	%rd19, %rd2, %rd18;
	ld.global.f32 	%f7, [%rd19];
	add.s64 	%rd20, %rd1, %rd18;
	ld.global.f32 	%f8, [%rd20];
	add.f32 	%f9, %f7, %f8;
	st.global.f32 	[%rd20], %f9;
	add.s32 	%r22, %r21, %r2;
	mul.wide.u32 	%rd21, %r22, 4;
	add.s64 	%rd22, %rd2, %rd21;
	ld.global.f32 	%f10, [%rd22];
	add.s64 	%rd23, %rd1, %rd21;
	ld.global.f32 	%f11, [%rd23];
	add.f32 	%f12, %f10, %f11;
	st.global.f32 	[%rd23], %f12;
	add.s32 	%r23, %r22, %r2;
	mul.wide.u32 	%rd24, %r23, 4;
	add.s64 	%rd25, %rd2, %rd24;
	ld.global.f32 	%f13, [%rd25];
	add.s64 	%rd26, %rd1, %rd24;
	ld.global.f32 	%f14, [%rd26];
	add.f32 	%f15, %f13, %f14;
	st.global.f32 	[%rd26], %f15;
	add.s32 	%r26, %r23, %r2;
	setp.lt.s32 	%p6, %r26, %r11;
	@%p6 bra 	$L__BB0_5;
$L__BB0_6:
	ret;

}


// ===== COMPILED SASS (sm_100) =====

	.target	sm_100

	.elftype	@"ET_EXEC"


//--------------------- .note.nv.tkinfo           --------------------------
	.section	.note.nv.tkinfo,"",@"SHT_NOTE"
	.sectionflags	@"SHF_NOTE_NV_TKINFO"
	.tkinfo
        /*0018*/ 	.word	0x00000002
        /*0030*/ 	.string	""
        /*0030*/ 	.string	"ptxas"
        /*0030*/ 	.string	"Cuda compilation tools, release 13.0, V13.0.88"
        /*0030*/ 	.string	"Build cuda_13.0.r13.0/compiler.36424714_0"
        /*0030*/ 	.string	"-arch sm_100 -m 64 "



//--------------------- .note.nv.cuinfo           --------------------------
	.section	.note.nv.cuinfo,"",@"SHT_NOTE"
	.sectionflags	@"SHF_NOTE_NV_CUINFO"
        /*0018*/ 	.short	0x0002
        /*001a*/ 	.short	0x0064
        /*001c*/ 	.short	0x0082
	.zero		2


//--------------------- .nv.info                  --------------------------
	.section	.nv.info,"",@"SHT_CUDA_INFO"
	.align	4


	//----- nvinfo : EIATTR_REGCOUNT
	.align		4
        /*0000*/ 	.byte	0x04, 0x2f
        /*0002*/ 	.short	(.L_1 - .L_0)
	.align		4
.L_0:
        /*0004*/ 	.word	index@(_Z3addiPfS_PiS0_)
        /*0008*/ 	.word	0x0000001a


	//----- nvinfo : EIATTR_FRAME_SIZE
	.align		4
.L_1:
        /*000c*/ 	.byte	0x04, 0x11
        /*000e*/ 	.short	(.L_3 - .L_2)
	.align		4
.L_2:
        /*0010*/ 	.word	index@(_Z3addiPfS_PiS0_)
        /*0014*/ 	.word	0x00000000


	//----- nvinfo : EIATTR_MIN_STACK_SIZE
	.align		4
.L_3:
        /*0018*/ 	.byte	0x04, 0x12
        /*001a*/ 	.short	(.L_5 - .L_4)
	.align		4
.L_4:
        /*001c*/ 	.word	index@(_Z3addiPfS_PiS0_)
        /*0020*/ 	.word	0x00000000
.L_5:


//--------------------- .nv.compat                --------------------------
	.section	.nv.compat,"",@"SHT_CUDA_COMPAT_INFO"
	.align	4
        /*0000*/ 	.byte	0x02, 0x09, 0x00, 0x00, 0x02, 0x02, 0x01, 0x00, 0x02, 0x05, 0x05, 0x00, 0x03, 0x07, 0x01, 0x01
        /*0010*/ 	.byte	0x02, 0x03, 0x00, 0x00, 0x02, 0x06, 0x01, 0x00, 0x04, 0x0b, 0x08, 0x00, 0x09, 0x00, 0x00, 0x00
        /*0020*/ 	.byte	0x00, 0x00, 0x00, 0x00


//--------------------- .nv.info._Z3addiPfS_PiS0_ --------------------------
	.section	.nv.info._Z3addiPfS_PiS0_,"",@"SHT_CUDA_INFO"
	.sectionflags	@""
	.align	4


	//----- nvinfo : EIATTR_CUDA_API_VERSION
	.align		4
        /*0000*/ 	.byte	0x04, 0x37
        /*0002*/ 	.short	(.L_7 - .L_6)
.L_6:
        /*0004*/ 	.word	0x00000082


	//----- nvinfo : EIATTR_KPARAM_INFO
	.align		4
.L_7:
        /*0008*/ 	.byte	0x04, 0x17
        /*000a*/ 	.short	(.L_9 - .L_8)
.L_8:
        /*000c*/ 	.word	0x00000000
        /*0010*/ 	.short	0x0004
        /*0012*/ 	.short	0x0020
        /*0014*/ 	.byte	0x00, 0xf5, 0x21, 0x00


	//----- nvinfo : EIATTR_KPARAM_INFO
	.align		4
.L_9:
        /*0018*/ 	.byte	0x04, 0x17
        /*001a*/ 	.short	(.L_11 - .L_10)
.L_10:
        /*001c*/ 	.word	0x00000000
        /*0020*/ 	.short	0x0003
        /*0022*/ 	.short	0x0018
        /*0024*/ 	.byte	0x00, 0xf5, 0x21, 0x00


	//----- nvinfo : EIATTR_KPARAM_INFO
	.align		4
.L_11:
        /*0028*/ 	.byte	0x04, 0x17
        /*002a*/ 	.short	(.L_13 - .L_12)
.L_12:
        /*002c*/ 	.word	0x00000000
        /*0030*/ 	.short	0x0002
        /*0032*/ 	.short	0x0010
        /*0034*/ 	.byte	0x00, 0xf5, 0x21, 0x00


	//----- nvinfo : EIATTR_KPARAM_INFO
	.align		4
.L_13:
        /*0038*/ 	.byte	0x04, 0x17
        /*003a*/ 	.short	(.L_15 - .L_14)
.L_14:
        /*003c*/ 	.word	0x00000000
        /*0040*/ 	.short	0x0001
        /*0042*/ 	.short	0x0008
        /*0044*/ 	.byte	0x00, 0xf5, 0x21, 0x00


	//----- nvinfo : EIATTR_KPARAM_INFO
	.align		4
.L_15:
        /*0048*/ 	.byte	0x04, 0x17
        /*004a*/ 	.short	(.L_17 - .L_16)
.L_16:
        /*004c*/ 	.word	0x00000000
        /*0050*/ 	.short	0x0000
        /*0052*/ 	.short	0x0000
        /*0054*/ 	.byte	0x00, 0xf0, 0x11, 0x00


	//----- nvinfo : EIATTR_SPARSE_MMA_MASK
	.align		4
.L_17:
        /*0058*/ 	.byte	0x03, 0x50
        /*005a*/ 	.short	0x0000


	//----- nvinfo : EIATTR_MAXREG_COUNT
	.align		4
        /*005c*/ 	.byte	0x03, 0x1b
        /*005e*/ 	.short	0x00ff


	//----- nvinfo : EIATTR_MERCURY_ISA_VERSION
	.align		4
        /*0060*/ 	.byte	0x03, 0x5f
        /*0062*/ 	.short	0x0101


	//----- nvinfo : EIATTR_VRC_CTA_INIT_COUNT
	.align		4
        /*0064*/ 	.byte	0x02, 0x4a
	.zero		1
	.zero		1


	//----- nvinfo : EIATTR_EXIT_INSTR_OFFSETS
	.align		4
        /*0068*/ 	.byte	0x04, 0x1c
        /*006a*/ 	.short	(.L_19 - .L_18)


	//   ....[0]....
.L_18:
        /*006c*/ 	.word	0x000000a0


	//   ....[1]....
        /*0070*/ 	.word	0x000003d0


	//   ....[2]....
        /*0074*/ 	.word	0x000005e0


	//----- nvinfo : EIATTR_CRS_STACK_SIZE
	.align		4
.L_19:
        /*0078*/ 	.byte	0x04, 0x1e
        /*007a*/ 	.short	(.L_21 - .L_20)
.L_20:
        /*007c*/ 	.word	0x00000000


	//----- nvinfo : EIATTR_CBANK_PARAM_SIZE
	.align		4
.L_21:
        /*0080*/ 	.byte	0x03, 0x19
        /*0082*/ 	.short	0x0028


	//----- nvinfo : EIATTR_PARAM_CBANK
	.align		4
        /*0084*/ 	.byte	0x04, 0x0a
        /*0086*/ 	.short	(.L_23 - .L_22)
	.align		4
.L_22:
        /*0088*/ 	.word	index@(.nv.constant0._Z3addiPfS_PiS0_)
        /*008c*/ 	.short	0x0380
        /*008e*/ 	.short	0x0028


	//----- nvinfo : EIATTR_SW_WAR
	.align		4
.L_23:
        /*0090*/ 	.byte	0x04, 0x36
        /*0092*/ 	.short	(.L_25 - .L_24)
.L_24:
        /*0094*/ 	.word	0x00000008
.L_25:


//--------------------- .nv.callgraph             --------------------------
	.section	.nv.callgraph,"",@"SHT_CUDA_CALLGRAPH"
	.align	4
	.sectionentsize	8
	.align		4
        /*0000*/ 	.word	0x00000000
	.align		4
        /*0004*/ 	.word	0xffffffff
	.align		4
        /*0008*/ 	.word	0x00000000
	.align		4
        /*000c*/ 	.word	0xfffffffe
	.align		4
        /*0010*/ 	.word	0x00000000
	.align		4
        /*0014*/ 	.word	0xfffffffd
	.align		4
        /*0018*/ 	.word	0x00000000
	.align		4
        /*001c*/ 	.word	0xfffffffc


//--------------------- .text._Z3addiPfS_PiS0_    --------------------------
	.section	.text._Z3addiPfS_PiS0_,"ax",@progbits
	.align	128
        .global         _Z3addiPfS_PiS0_
        .type           _Z3addiPfS_PiS0_,@function
        .size           _Z3addiPfS_PiS0_,(.L_x_5 - _Z3addiPfS_PiS0_)
        .other          _Z3addiPfS_PiS0_,@"STO_CUDA_ENTRY STV_DEFAULT"
_Z3addiPfS_PiS0_:
.text._Z3addiPfS_PiS0_:
[----:B------:R-:W-:Y:S01]  /*0000*/  LDC R1, c[0x0][0x37c] ;  /* 0x0000df00ff017b82 */ /* 0x000fe20000000800 */
[----:B------:R-:W0:Y:S01]  /*0010*/  S2R R7, SR_TID.X ;  /* 0x0000000000077919 */ /* 0x000e220000002100 */
[----:B------:R-:W0:Y:S06]  /*0020*/  LDCU UR6, c[0x0][0x380] ;  /* 0x00007000ff0677ac */ /* 0x000e2c0008000800 */
[----:B------:R-:W1:Y:S01]  /*0030*/  LDC.64 R2, c[0x0][0x398] ;  /* 0x0000e600ff027b82 */ /* 0x000e620000000a00 */
[----:B------:R-:W1:Y:S07]  /*0040*/  LDCU.64 UR4, c[0x0][0x358] ;  /* 0x00006b00ff0477ac */ /* 0x000e6e0008000a00 */
[----:B------:R-:W2:Y:S08]  /*0050*/  LDC R0, c[0x0][0x360] ;  /* 0x0000d800ff007b82 */ /* 0x000eb00000000800 */
[----:B------:R-:W2:Y:S01]  /*0060*/  LDC.64 R4, c[0x0][0x3a0] ;  /* 0x0000e800ff047b82 */ /* 0x000ea20000000a00 */
[----:B0-----:R-:W-:Y:S01]  /*0070*/  ISETP.GE.AND P0, PT, R7, UR6, PT ;  /* 0x0000000607007c0c */ /* 0x001fe2000bf06270 */
[----:B-1----:R0:W-:Y:S04]  /*0080*/  STG.E desc[UR4][R2.64], R7 ;  /* 0x0000000702007986 */ /* 0x0021e8000c101904 */
[----:B--2---:R0:W-:Y:S08]  /*0090*/  STG.E desc[UR4][R4.64], R0 ;  /* 0x0000000004007986 */ /* 0x0041f0000c101904 */
[----:B------:R-:W-:Y:S05]  /*00a0*/  @P0 EXIT ;  /* 0x000000000000094d */ /* 0x000fea0003800000 */
[----:B------:R-:W1:Y:S01]  /*00b0*/  I2F.U32.RP R8, R0 ;  /* 0x0000000000087306 */ /* 0x000e620000209000 */
[----:B0-----:R-:W-:Y:S01]  /*00c0*/  MOV R3, R7 ;  /* 0x0000000700037202 */ /* 0x001fe20000000f00 */
[----:B------:R-:W0:Y:S01]  /*00d0*/  LDCU.64 UR8, c[0x0][0x388] ;  /* 0x00007100ff0877ac */ /* 0x000e220008000a00 */
[----:B------:R-:W-:Y:S01]  /*00e0*/  ISETP.NE.U32.AND P2, PT, R0, RZ, PT ;  /* 0x000000ff0000720c */ /* 0x000fe20003f45070 */
[----:B------:R-:W-:Y:S01]  /*00f0*/  BSSY.RECONVERGENT B0, `(.L_x_0) ;  /* 0x000002d000007945 */ /* 0x000fe20003800200 */
[----:B------:R-:W-:Y:S01]  /*0100*/  IADD3 R2, PT, PT, R3, R0, RZ ;  /* 0x0000000003027210 */ /* 0x000fe20007ffe0ff */
[----:B------:R-:W2:Y:S03]  /*0110*/  LDCU.64 UR10, c[0x0][0x390] ;  /* 0x00007200ff0a77ac */ /* 0x000ea60008000a00 */
[C---:B------:R-:W-:Y:S02]  /*0120*/  ISETP.GE.U32.AND P0, PT, R2.reuse, UR6, PT ;  /* 0x0000000602007c0c */ /* 0x040fe4000bf06070 */
[----:B------:R-:W-:-:S02]  /*0130*/  VIMNMX.U32 R7, PT, PT, R2, UR6, !PT ;  /* 0x0000000602077c48 */ /* 0x000fc4000ffe0000 */
[----:B------:R-:W-:Y:S01]  /*0140*/  SEL R6, RZ, 0x1, P0 ;  /* 0x00000001ff067807 */ /* 0x000fe20000000000 */
[----:B-1----:R-:W1:Y:S03]  /*0150*/  MUFU.RCP R8, R8 ;  /* 0x0000000800087308 */ /* 0x002e660000001000 */
[----:B------:R-:W-:Y:S02]  /*0160*/  IADD3 R7, PT, PT, R7, -R2, -R6 ;  /* 0x8000000207077210 */ /* 0x000fe40007ffe806 */
[----:B-1----:R-:W-:-:S04]  /*0170*/  IADD3 R4, PT, PT, R8, 0xffffffe, RZ ;  /* 0x0ffffffe08047810 */ /* 0x002fc80007ffe0ff */
[----:B------:R1:W3:Y:S02]  /*0180*/  F2I.FTZ.U32.TRUNC.NTZ R5, R4 ;  /* 0x0000000400057305 */ /* 0x0002e4000021f000 */
[----:B-1----:R-:W-:Y:S02]  /*0190*/  IMAD.MOV.U32 R4, RZ, RZ, RZ ;  /* 0x000000ffff047224 */ /* 0x002fe400078e00ff */
[----:B---3--:R-:W-:-:S04]  /*01a0*/  IMAD.MOV R9, RZ, RZ, -R5 ;  /* 0x000000ffff097224 */ /* 0x008fc800078e0a05 */
[----:B------:R-:W-:-:S04]  /*01b0*/  IMAD R9, R9, R0, RZ ;  /* 0x0000000009097224 */ /* 0x000fc800078e02ff */
[----:B------:R-:W-:-:S06]  /*01c0*/  IMAD.HI.U32 R8, R5, R9, R4 ;  /* 0x0000000905087227 */ /* 0x000fcc00078e0004 */
[----:B------:R-:W-:-:S05]  /*01d0*/  IMAD.HI.U32 R5, R8, R7, RZ ;  /* 0x0000000708057227 */ /* 0x000fca00078e00ff */
[----:B------:R-:W-:-:S05]  /*01e0*/  IADD3 R2, PT, PT, -R5, RZ, RZ ;  /* 0x000000ff05027210 */ /* 0x000fca0007ffe1ff */
[----:B------:R-:W-:-:S05]  /*01f0*/  IMAD R7, R0, R2, R7 ;  /* 0x0000000200077224 */ /* 0x000fca00078e0207 */
[----:B------:R-:W-:-:S13]  /*0200*/  ISETP.GE.U32.AND P0, PT, R7, R0, PT ;  /* 0x000000000700720c */ /* 0x000fda0003f06070 */
[----:B------:R-:W-:Y:S01]  /*0210*/  @P0 IMAD.IADD R7, R7, 0x1, -R0 ;  /* 0x0000000107070824 */ /* 0x000fe200078e0a00 */
[----:B------:R-:W-:-:S04]  /*0220*/  @P0 IADD3 R5, PT, PT, R5, 0x1, RZ ;  /* 0x0000000105050810 */ /* 0x000fc80007ffe0ff */
[----:B------:R-:W-:-:S13]  /*0230*/  ISETP.GE.U32.AND P1, PT, R7, R0, PT ;  /* 0x000000000700720c */ /* 0x000fda0003f26070 */
[----:B------:R-:W-:Y:S01]  /*0240*/  @P1 VIADD R5, R5, 0x1 ;  /* 0x0000000105051836 */ /* 0x000fe20000000000 */
[----:B------:R-:W-:-:S04]  /*0250*/  @!P2 LOP3.LUT R5, RZ, R0, RZ, 0x33, !PT ;  /* 0x00000000ff05a212 */ /* 0x000fc800078e33ff */
[----:B------:R-:W-:-:S04]  /*0260*/  IADD3 R2, PT, PT, R6, R5, RZ ;  /* 0x0000000506027210 */ /* 0x000fc80007ffe0ff */
[C---:B------:R-:W-:Y:S02]  /*0270*/  LOP3.LUT R4, R2.reuse, 0x3, RZ, 0xc0, !PT ;  /* 0x0000000302047812 */ /* 0x040fe400078ec0ff */
[----:B------:R-:W-:Y:S02]  /*0280*/  ISETP.GE.U32.AND P0, PT, R2, 0x3, PT ;  /* 0x000000030200780c */ /* 0x000fe40003f06070 */
[----:B------:R-:W-:-:S13]  /*0290*/  ISETP.NE.AND P1, PT, R4, 0x3, PT ;  /* 0x000000030400780c */ /* 0x000fda0003f25270 */
[----:B0-2---:R-:W-:Y:S05]  /*02a0*/  @!P1 BRA `(.L_x_1) ;  /* 0x0000000000449947 */ /* 0x005fea0003800000 */
[----:B------:R-:W-:Y:S02]  /*02b0*/  VIADD R2, R2, 0x1 ;  /* 0x0000000102027836 */ /* 0x000fe40000000000 */
[----:B------:R-:W-:-:S03]  /*02c0*/  IMAD.WIDE.U32 R4, R3, 0x4, RZ ;  /* 0x0000000403047825 */ /* 0x000fc600078e00ff */
[----:B------:R-:W-:-:S05]  /*02d0*/  LOP3.LUT R2, R2, 0x3, RZ, 0xc0, !PT ;  /* 0x0000000302027812 */ /* 0x000fca00078ec0ff */
[C---:B------:R-:W-:Y:S01]  /*02e0*/  IMAD R3, R2.reuse, R0, R3 ;  /* 0x0000000002037224 */ /* 0x040fe200078e0203 */
[----:B------:R-:W-:-:S07]  /*02f0*/  IADD3 R2, PT, PT, -R2, RZ, RZ ;  /* 0x000000ff02027210 */ /* 0x000fce0007ffe1ff */
.L_x_2:
[C---:B------:R-:W-:Y:S02]  /*0300*/  IADD3 R8, P1, PT, R4.reuse, UR8, RZ ;  /* 0x0000000804087c10 */ /* 0x040fe4000ff3e0ff */
[----:B0-----:R-:W-:Y:S02]  /*0310*/  IADD3 R6, P2, PT, R4, UR10, RZ ;  /* 0x0000000a04067c10 */ /* 0x001fe4000ff5e0ff */
[C---:B------:R-:W-:Y:S02]  /*0320*/  IADD3.X R9, PT, PT, R5.reuse, UR9, RZ, P1, !PT ;  /* 0x0000000905097c10 */ /* 0x040fe40008ffe4ff */
[----:B------:R-:W-:-:S03]  /*0330*/  IADD3.X R7, PT, PT, R5, UR11, RZ, P2, !PT ;  /* 0x0000000b05077c10 */ /* 0x000fc600097fe4ff */
[----:B------:R-:W2:Y:S04]  /*0340*/  LDG.E R8, desc[UR4][R8.64] ;  /* 0x0000000408087981 */ /* 0x000ea8000c1e1900 */
[----:B------:R-:W2:Y:S01]  /*0350*/  LDG.E R11, desc[UR4][R6.64] ;  /* 0x00000004060b7981 */ /* 0x000ea2000c1e1900 */
[----:B------:R-:W-:Y:S02]  /*0360*/  VIADD R2, R2, 0x1 ;  /* 0x0000000102027836 */ /* 0x000fe40000000000 */
[----:B------:R-:W-:-:S03]  /*0370*/  IMAD.WIDE.U32 R4, R0, 0x4, R4 ;  /* 0x0000000400047825 */ /* 0x000fc600078e0004 */
[----:B------:R-:W-:Y:S01]  /*0380*/  ISETP.NE.AND P1, PT, R2, RZ, PT ;  /* 0x000000ff0200720c */ /* 0x000fe20003f25270 */
[----:B--2---:R-:W-:-:S05]  /*0390*/  FADD R11, R8, R11 ;  /* 0x0000000b080b7221 */ /* 0x004fca0000000000 */
[----:B------:R0:W-:Y:S07]  /*03a0*/  STG.E desc[UR4][R6.64], R11 ;  /* 0x0000000b06007986 */ /* 0x0001ee000c101904 */
[----:B------:R-:W-:Y:S05]  /*03b0*/  @P1 BRA `(.L_x_2) ;  /* 0xfffffffc00d01947 */ /* 0x000fea000383ffff */
.L_x_1:
[----:B------:R-:W-:Y:S05]  /*03c0*/  BSYNC.RECONVERGENT B0 ;  /* 0x0000000000007941 */ /* 0x000fea0003800200 */
.L_x_0:
[----:B------:R-:W-:Y:S05]  /*03d0*/  @!P0 EXIT ;  /* 0x000000000000894d */ /* 0x000fea0003800000 */
.L_x_3:
[----:B0-----:R-:W0:Y:S08]  /*03e0*/  LDC.64 R6, c[0x0][0x388] ;  /* 0x0000e200ff067b82 */ /* 0x001e300000000a00 */
[----:B------:R-:W1:Y:S01]  /*03f0*/  LDC.64 R4, c[0x0][0x390] ;  /* 0x0000e400ff047b82 */ /* 0x000e620000000a00 */
[----:B0-----:R-:W-:-:S06]  /*0400*/  IMAD.WIDE.U32 R8, R3, 0x4, R6 ;  /* 0x0000000403087825 */ /* 0x001fcc00078e0006 */
[----:B------:R-:W2:Y:S01]  /*0410*/  LDG.E R8, desc[UR4][R8.64] ;  /* 0x0000000408087981 */ /* 0x000ea2000c1e1900 */
[----:B-1----:R-:W-:-:S05]  /*0420*/  IMAD.WIDE.U32 R10, R3, 0x4, R4 ;  /* 0x00000004030a7825 */ /* 0x002fca00078e0004 */
[----:B------:R-:W2:Y:S01]  /*0430*/  LDG.E R13, desc[UR4][R10.64] ;  /* 0x000000040a0d7981 */ /* 0x000ea2000c1e1900 */
[----:B------:R-:W-:-:S05]  /*0440*/  IADD3 R15, PT, PT, R0, R3, RZ ;  /* 0x00000003000f7210 */ /* 0x000fca0007ffe0ff */
[----:B------:R-:W-:-:S04]  /*0450*/  IMAD.WIDE.U32 R2, R15, 0x4, R6 ;  /* 0x000000040f027825 */ /* 0x000fc800078e0006 */
[----:B--2---:R-:W-:Y:S01]  /*0460*/  FADD R17, R8, R13 ;  /* 0x0000000d08117221 */ /* 0x004fe20000000000 */
[----:B------:R-:W-:-:S04]  /*0470*/  IMAD.WIDE.U32 R12, R15, 0x4, R4 ;  /* 0x000000040f0c7825 */ /* 0x000fc800078e0004 */
[----:B------:R0:W-:Y:S04]  /*0480*/  STG.E desc[UR4][R10.64], R17 ;  /* 0x000000110a007986 */ /* 0x0001e8000c101904 */
[----:B------:R-:W2:Y:S04]  /*0490*/  LDG.E R2, desc[UR4][R2.64] ;  /* 0x0000000402027981 */ /* 0x000ea8000c1e1900 */
[----:B------:R-:W2:Y:S01]  /*04a0*/  LDG.E R19, desc[UR4][R12.64] ;  /* 0x000000040c137981 */ /* 0x000ea2000c1e1900 */
[----:B------:R-:W-:-:S04]  /*04b0*/  IMAD.IADD R21, R15, 0x1, R0 ;  /* 0x000000010f157824 */ /* 0x000fc800078e0200 */
[----:B------:R-:W-:-:S04]  /*04c0*/  IMAD.WIDE.U32 R8, R21, 0x4, R6 ;  /* 0x0000000415087825 */ /* 0x000fc800078e0006 */
[----:B------:R-:W-:-:S04]  /*04d0*/  IMAD.WIDE.U32 R14, R21, 0x4, R4 ;  /* 0x00000004150e7825 */ /* 0x000fc800078e0004 */
[----:B--2---:R-:W-:-:S05]  /*04e0*/  FADD R19, R2, R19 ;  /* 0x0000001302137221 */ /* 0x004fca0000000000 */
[----:B------:R1:W-:Y:S04]  /*04f0*/  STG.E desc[UR4][R12.64], R19 ;  /* 0x000000130c007986 */ /* 0x0003e8000c101904 */
[----:B------:R-:W2:Y:S04]  /*0500*/  LDG.E R8, desc[UR4][R8.64] ;  /* 0x0000000408087981 */ /* 0x000ea8000c1e1900 */
[----:B------:R-:W2:Y:S01]  /*0510*/  LDG.E R23, desc[UR4][R14.64] ;  /* 0x000000040e177981 */ /* 0x000ea2000c1e1900 */
[----:B------:R-:W-:-:S05]  /*0520*/  IADD3 R21, PT, PT, R21, R0, RZ ;  /* 0x0000000015157210 */ /* 0x000fca0007ffe0ff */
[----:B------:R-:W-:-:S04]  /*0530*/  IMAD.WIDE.U32 R6, R21, 0x4, R6 ;  /* 0x0000000415067825 */ /* 0x000fc800078e0006 */
[----:B------:R-:W-:-:S04]  /*0540*/  IMAD.WIDE.U32 R4, R21, 0x4, R4 ;  /* 0x0000000415047825 */ /* 0x000fc800078e0004 */
[----:B--2---:R-:W-:-:S05]  /*0550*/  FADD R23, R8, R23 ;  /* 0x0000001708177221 */ /* 0x004fca0000000000 */
[----:B------:R1:W-:Y:S04]  /*0560*/  STG.E desc[UR4][R14.64], R23 ;  /* 0x000000170e007986 */ /* 0x0003e8000c101904 */
[----:B------:R-:W0:Y:S04]  /*0570*/  LDG.E R6, desc[UR4][R6.64] ;  /* 0x0000000406067981 */ /* 0x000e28000c1e1900 */
[----:B------:R-:W0:Y:S02]  /*0580*/  LDG.E R3, desc[UR4][R4.64] ;  /* 0x0000000404037981 */ /* 0x000e24000c1e1900 */
[----:B0-----:R-:W-:Y:S01]  /*0590*/  FADD R11, R6, R3 ;  /* 0x00000003060b7221 */ /* 0x001fe20000000000 */
[----:B------:R-:W-:-:S04]  /*05a0*/  IMAD.IADD R3, R21, 0x1, R0 ;  /* 0x0000000115037824 */ /* 0x000fc800078e0200 */
[----:B------:R1:W-:Y:S01]  /*05b0*/  STG.E desc[UR4][R4.64], R11 ;  /* 0x0000000b04007986 */ /* 0x0003e2000c101904 */
[----:B------:R-:W-:-:S13]  /*05c0*/  ISETP.GE.AND P0, PT, R3, UR6, PT ;  /* 0x0000000603007c0c */ /* 0x000fda000bf06270 */
[----:B-1----:R-:W-:Y:S05]  /*05d0*/  @!P0 BRA `(.L_x_3) ;  /* 0xfffffffc00808947 */ /* 0x002fea000383ffff */
[----:B------:R-:W-:Y:S05]  /*05e0*/  EXIT ;  /* 0x000000000000794d */ /* 0x000fea0003800000 */
.L_x_4:
[----:B------:R-:W-:-:S00]  /*05f0*/  BRA `(.L_x_4) ;  /* 0xfffffffc00fc7947 */ /* 0x000fc0000383ffff */
[----:B------:R-:W-:-:S00]  /*0600*/  NOP ;  /* 0x0000000000007918 */ /* 0x000fc00000000000 */
[----:B------:R-:W-:-:S00]  /*0610*/  NOP ;  /* 0x0000000000007918 */ /* 0x000fc00000000000 */
[----:B------:R-:W-:-:S00]  /*0620*/  NOP ;  /* 0x0000000000007918 */ /* 0x000fc00000000000 */
[----:B------:R-:W-:-:S00]  /*0630*/  NOP ;  /* 0x0000000000007918 */ /* 0x000fc00000000000 */
[----:B------:R-:W-:-:S00]  /*0640*/  NOP ;  /* 0x0000000000007918 */ /* 0x000fc00000000000 */
[----:B------:R-:W-:-:S00]  /*0650*/  NOP ;  /* 0x0000000000007918 */ /* 0x000fc00000000000 */
[----:B------:R-:W-:-:S00]  /*0660*/  NOP ;  /* 0x0000000000007918 */ /* 0x000fc00000000000 */
[----:B------:R-:W-:-:S00]  /*0670*/  NOP ;  /* 0x0000000000007918 */ /* 0x000fc00000000000 */
.L_x_5:


//--------------------- .nv.shared.reserved.0     --------------------------
	.section	.nv.shared.reserved.0,"aw",@nobits
	.weak		__nv_reservedSMEM_offset_0_alias
	.size		__nv_reservedSMEM_offset_0_alias, 0, 64
	.other		__nv_reservedSMEM_offset_0_alias,@"STO_CUDA_RESERVED_SHARED STV_DEFAULT"
__nv_reservedSMEM_offset_0_alias:
	.zero		0
	.zero		64


//--------------------- .nv.constant0._Z3addiPfS_PiS0_ --------------------------
	.section	.nv.constant0._Z3addiPfS_PiS0_,"a",@progbits
	.sectionflags	@""
	.align	4
.nv.constant0._Z3addiPfS_PiS0_:
	.zero		936


//--------------------- SYMBOLS --------------------------

	.type		.nv.reservedSmem.offset0,@object
	.size		.nv.reservedSmem.offset0,0x4
